	.headerflags	@"EF_CUDA_TEXMODE_UNIFIED EF_CUDA_64BIT_ADDRESS EF_CUDA_SM89 EF_CUDA_VIRTUAL_SM(EF_CUDA_SM89)"
	.elftype	@"ET_EXEC"


//--------------------- .nv.info                  --------------------------
	.section	.nv.info,"",@"SHT_CUDA_INFO"
	.align	4


	//----- nvinfo : EIATTR_REGCOUNT
	.align		4
        /*0000*/ 	.byte	0x04, 0x2f
        /*0002*/ 	.short	(.L_1 - .L_0)
	.align		4
.L_0:
        /*0004*/ 	.word	index@(triton__0d1d2de)
        /*0008*/ 	.word	0x0000000a


	//----- nvinfo : EIATTR_MAX_STACK_SIZE
	.align		4
.L_1:
        /*000c*/ 	.byte	0x04, 0x23
        /*000e*/ 	.short	(.L_3 - .L_2)
	.align		4
.L_2:
        /*0010*/ 	.word	index@(triton__0d1d2de)
        /*0014*/ 	.word	0x00000000


	//----- nvinfo : EIATTR_MIN_STACK_SIZE
	.align		4
.L_3:
        /*0018*/ 	.byte	0x04, 0x12
        /*001a*/ 	.short	(.L_5 - .L_4)
	.align		4
.L_4:
        /*001c*/ 	.word	index@(triton__0d1d2de)
        /*0020*/ 	.word	0x00000000


	//----- nvinfo : EIATTR_FRAME_SIZE
	.align		4
.L_5:
        /*0024*/ 	.byte	0x04, 0x11
        /*0026*/ 	.short	(.L_7 - .L_6)
	.align		4
.L_6:
        /*0028*/ 	.word	index@(triton__0d1d2de)
        /*002c*/ 	.word	0x00000000
.L_7:


//--------------------- .nv.info.triton__0d1d2de  --------------------------
	.section	.nv.info.triton__0d1d2de,"",@"SHT_CUDA_INFO"
	.align	4


	//----- nvinfo : EIATTR_CUDA_API_VERSION
	.align		4
        /*0000*/ 	.byte	0x04, 0x37
        /*0002*/ 	.short	(.L_9 - .L_8)
.L_8:
        /*0004*/ 	.word	0x0000007b


	//----- nvinfo : EIATTR_PARAM_CBANK
	.align		4
.L_9:
        /*0008*/ 	.byte	0x04, 0x0a
        /*000a*/ 	.short	(.L_11 - .L_10)
	.align		4
.L_10:
        /*000c*/ 	.word	index@(.nv.constant0.triton__0d1d2de)
        /*0010*/ 	.short	0x0160
        /*0012*/ 	.short	0x0014


	//----- nvinfo : EIATTR_CBANK_PARAM_SIZE
	.align		4
.L_11:
        /*0014*/ 	.byte	0x03, 0x19
        /*0016*/ 	.short	0x0014


	//----- nvinfo : EIATTR_KPARAM_INFO
	.align		4
        /*0018*/ 	.byte	0x04, 0x17
        /*001a*/ 	.short	(.L_13 - .L_12)
.L_12:
        /*001c*/ 	.word	0x00000000
        /*0020*/ 	.short	0x0002
        /*0022*/ 	.short	0x0010
        /*0024*/ 	.byte	0x00, 0xf0, 0x11, 0x00


	//----- nvinfo : EIATTR_KPARAM_INFO
	.align		4
.L_13:
        /*0028*/ 	.byte	0x04, 0x17
        /*002a*/ 	.short	(.L_15 - .L_14)
.L_14:
        /*002c*/ 	.word	0x00000000
        /*0030*/ 	.short	0x0001
        /*0032*/ 	.short	0x0008
        /*0034*/ 	.byte	0x00, 0xf0, 0x21, 0x00


	//----- nvinfo : EIATTR_KPARAM_INFO
	.align		4
.L_15:
        /*0038*/ 	.byte	0x04, 0x17
        /*003a*/ 	.short	(.L_17 - .L_16)
.L_16:
        /*003c*/ 	.word	0x00000000
        /*0040*/ 	.short	0x0000
        /*0042*/ 	.short	0x0000
        /*0044*/ 	.byte	0x00, 0xf0, 0x21, 0x00


	//----- nvinfo : EIATTR_MAXREG_COUNT
	.align		4
.L_17:
        /*0048*/ 	.byte	0x03, 0x1b
        /*004a*/ 	.short	0x00ff


	//----- nvinfo : EIATTR_EXIT_INSTR_OFFSETS
	.align		4
        /*004c*/ 	.byte	0x04, 0x1c
        /*004e*/ 	.short	(.L_19 - .L_18)


	//   ....[0]....
.L_18:
        /*0050*/ 	.word	0x00000230


	//----- nvinfo : EIATTR_MAX_THREADS
	.align		4
.L_19:
        /*0054*/ 	.byte	0x04, 0x05
        /*0056*/ 	.short	(.L_21 - .L_20)
.L_20:
        /*0058*/ 	.word	0x00000080
        /*005c*/ 	.word	0x00000001
        /*0060*/ 	.word	0x00000001
.L_21:


//--------------------- .nv.rel.action            --------------------------
	.section	.nv.rel.action,"",@"SHT_CUDA_RELOCINFO"
	.align	8
	.sectionentsize	8
        /*0000*/ 	.byte	0x73, 0x00, 0x00, 0x00, 0x00, 0x00, 0x00, 0x00, 0x00, 0x00, 0x00, 0x11, 0x25, 0x00, 0x05, 0x36


//--------------------- .nv.constant0.triton__0d1d2de --------------------------
	.section	.nv.constant0.triton__0d1d2de,"a",@progbits
	.align	4
.nv.constant0.triton__0d1d2de:
	.zero		372


//--------------------- .text.triton__0d1d2de     --------------------------
	.section	.text.triton__0d1d2de,"ax",@progbits
	.sectioninfo	@"SHI_REGISTERS=10"
	.align	128
        .global         triton__0d1d2de
        .type           triton__0d1d2de,@function
        .size           triton__0d1d2de,(.L_x_1 - triton__0d1d2de)
        .other          triton__0d1d2de,@"STO_CUDA_ENTRY STV_DEFAULT"
triton__0d1d2de:
.text.triton__0d1d2de:
[----:B------:R-:W-:-:S02]  /*0000*/  IMAD.MOV.U32 R1, RZ, RZ, c[0x0][0x28] ;  /* 0x00000a00ff017624 */ /* 0x000fc400078e00ff */
[----:B------:R-:W0:Y:S01]  /*0010*/  S2R R0, SR_TID.X ;  /* 0x0000000000007919 */ /* 0x000e220000002100 */
[----:B------:R-:W-:-:S03]  /*0020*/  ULDC.64 UR4, c[0x0][0x118] ;  /* 0x0000460000047ab9 */ /* 0x000fc60000000a00 */
[----:B------:R-:W1:Y:S01]  /*0030*/  S2R R5, SR_CTAID.X ;  /* 0x0000000000057919 */ /* 0x000e620000002500 */
[----:B0-----:R-:W-:Y:S01]  /*0040*/  IMAD.SHL.U32 R0, R0, 0x2, RZ ;  /* 0x0000000200007824 */ /* 0x001fe200078e00ff */
[----:B-1----:R-:W-:-:S04]  /*0050*/  SHF.R.S32.HI R3, RZ, 0x17, R5 ;  /* 0x00000017ff037819 */ /* 0x002fc80000011405 */
[----:B------:R-:W-:Y:S02]  /*0060*/  LOP3.LUT R0, R0, 0xfe, RZ, 0xc0, !PT ;  /* 0x000000fe00007812 */ /* 0x000fe400078ec0ff */
[----:B------:R-:W-:-:S03]  /*0070*/  SGXT R3, R3, 0x1 ;  /* 0x000000010303781a */ /* 0x000fc60000000200 */
[----:B------:R-:W-:-:S05]  /*0080*/  IMAD R0, R5, 0x100, R0 ;  /* 0x0000010005007824 */ /* 0x000fca00078e0200 */
[CC--:B------:R-:W-:Y:S02]  /*0090*/  LEA.HI R2, R3.reuse, R0.reuse, RZ, 0x8 ;  /* 0x0000000003027211 */ /* 0x0c0fe400078f40ff */
[----:B------:R-:W-:Y:S02]  /*00a0*/  LEA.HI R3, R3, R0, RZ, 0xb ;  /* 0x0000000003037211 */ /* 0x000fe400078f58ff */
[----:B------:R-:W-:Y:S02]  /*00b0*/  SHF.R.S32.HI R4, RZ, 0x8, R2 ;  /* 0x00000008ff047819 */ /* 0x000fe40000011402 */
[----:B------:R-:W-:Y:S02]  /*00c0*/  SHF.R.S32.HI R3, RZ, 0xb, R3 ;  /* 0x0000000bff037819 */ /* 0x000fe40000011403 */
[----:B------:R-:W-:-:S03]  /*00d0*/  LEA.HI R5, R4, R4, RZ, 0x2 ;  /* 0x0000000404057211 */ /* 0x000fc600078f10ff */
[----:B------:R-:W-:Y:S01]  /*00e0*/  IMAD.SHL.U32 R3, R3, 0x400, RZ ;  /* 0x0000040003037824 */ /* 0x000fe200078e00ff */
[----:B------:R-:W-:Y:S02]  /*00f0*/  LOP3.LUT R7, R5, 0xffffc, RZ, 0xc0, !PT ;  /* 0x000ffffc05077812 */ /* 0x000fe400078ec0ff */
[----:B------:R-:W-:-:S03]  /*0100*/  LOP3.LUT R5, R2, 0xffffff00, RZ, 0xc0, !PT ;  /* 0xffffff0002057812 */ /* 0x000fc600078ec0ff */
[----:B------:R-:W-:Y:S01]  /*0110*/  IMAD.IADD R7, R4, 0x1, -R7 ;  /* 0x0000000104077824 */ /* 0x000fe200078e0a07 */
[----:B------:R-:W-:Y:S01]  /*0120*/  SHF.R.S32.HI R4, RZ, 0x1f, R3 ;  /* 0x0000001fff047819 */ /* 0x000fe20000011403 */
[----:B------:R-:W-:Y:S02]  /*0130*/  IMAD.IADD R2, R0, 0x1, -R5 ;  /* 0x0000000100027824 */ /* 0x000fe400078e0a05 */
[----:B------:R-:W-:-:S03]  /*0140*/  IMAD.SHL.U32 R7, R7, 0x1000, RZ ;  /* 0x0000100007077824 */ /* 0x000fc600078e00ff */
[----:B------:R-:W-:Y:S02]  /*0150*/  SHF.R.S32.HI R5, RZ, 0x1f, R2 ;  /* 0x0000001fff057819 */ /* 0x000fe40000011402 */
[----:B------:R-:W-:Y:S02]  /*0160*/  IADD3 R2, P0, P1, R7, R2, R3 ;  /* 0x0000000207027210 */ /* 0x000fe4000791e003 */
[----:B------:R-:W-:-:S04]  /*0170*/  SHF.R.S32.HI R7, RZ, 0x1f, R7 ;  /* 0x0000001fff077819 */ /* 0x000fc80000011407 */
[----:B------:R-:W-:Y:S02]  /*0180*/  IADD3.X R5, R7, R5, R4, P0, P1 ;  /* 0x0000000507057210 */ /* 0x000fe400007e2404 */
[----:B------:R-:W-:-:S04]  /*0190*/  LEA R4, P0, R2, c[0x0][0x160], 0x1 ;  /* 0x0000580002047a11 */ /* 0x000fc800078008ff */
[----:B------:R-:W-:-:S05]  /*01a0*/  LEA.HI.X R5, R2, c[0x0][0x164], R5, 0x1, P0 ;  /* 0x0000590002057a11 */ /* 0x000fca00000f0c05 */
[----:B------:R-:W2:Y:S01]  /*01b0*/  LDG.E.EL R4, [R4.64+0x600] ;  /* 0x0006000404047981 */ /* 0x000ea2000c2e1900 */
[----:B------:R-:W-:Y:S01]  /*01c0*/  IMAD.MOV.U32 R3, RZ, RZ, 0x2 ;  /* 0x00000002ff037424 */ /* 0x000fe200078e00ff */
[C---:B--2---:R-:W-:Y:S01]  /*01d0*/  PRMT R2, R4.reuse, 0x7632, R2 ;  /* 0x0000763204027816 */ /* 0x044fe20000000002 */
[----:B------:R-:W-:-:S04]  /*01e0*/  IMAD.U32 R6, R4, 0x10000, RZ ;  /* 0x0001000004067824 */ /* 0x000fc800078e00ff */
[----:B------:R-:W-:Y:S02]  /*01f0*/  IMAD.U32 R7, R2, 0x10000, RZ ;  /* 0x0001000002077824 */ /* 0x000fe400078e00ff */
[----:B------:R-:W-:-:S03]  /*0200*/  IMAD.WIDE R2, R0, R3, c[0x0][0x168] ;  /* 0x00005a0000027625 */ /* 0x000fc600078e0203 */
[----:B------:R-:W-:-:S05]  /*0210*/  F2FP.BF16.F32.PACK_AB R7, R7, R6 ;  /* 0x000000060707723e */ /* 0x000fca00000010ff */
[----:B------:R-:W-:Y:S01]  /*0220*/  STG.E [R2.64], R7 ;  /* 0x0000000702007986 */ /* 0x000fe2000c101904 */
[----:B------:R-:W-:Y:S05]  /*0230*/  EXIT ;  /* 0x000000000000794d */ /* 0x000fea0003800000 */
.L_x_0:
[----:B------:R-:W-:-:S00]  /*0240*/  BRA `(.L_x_0) ;  /* 0xfffffff000007947 */ /* 0x000fc0000383ffff */
[----:B------:R-:W-:-:S00]  /*0250*/  NOP ;  /* 0x0000000000007918 */ /* 0x000fc00000000000 */
        /* <DEDUP_REMOVED lines=10> */
.L_x_1:
